//
// Generated by NVIDIA NVVM Compiler
//
// Compiler Build ID: CL-36424714
// Cuda compilation tools, release 13.0, V13.0.88
// Based on NVVM 20.0.0
//

.version 9.0
.target sm_100
.address_size 64

	// .globl	_Z12backprop_devPdbS_S_S_S_S_S_dS_
.global .align 4 .b8 precalc_xorwow_matrix[102400];
.global .align 4 .b8 precalc_xorwow_offset_matrix[102400];
.global .align 4 .b8 mrg32k3aM1[2304];
.global .align 4 .b8 mrg32k3aM2[2304];
.global .align 4 .b8 mrg32k3aM1SubSeq[2016];
.global .align 4 .b8 mrg32k3aM2SubSeq[2016];
.global .align 4 .b8 mrg32k3aM1Seq[2304];
.global .align 4 .b8 mrg32k3aM2Seq[2304];
.const .align 8 .b8 __cr_lgamma_table[72];

.visible .entry _Z12backprop_devPdbS_S_S_S_S_S_dS_(
	.param .u64 .ptr .align 1 _Z12backprop_devPdbS_S_S_S_S_S_dS__param_0,
	.param .u8 _Z12backprop_devPdbS_S_S_S_S_S_dS__param_1,
	.param .u64 .ptr .align 1 _Z12backprop_devPdbS_S_S_S_S_S_dS__param_2,
	.param .u64 .ptr .align 1 _Z12backprop_devPdbS_S_S_S_S_S_dS__param_3,
	.param .u64 .ptr .align 1 _Z12backprop_devPdbS_S_S_S_S_S_dS__param_4,
	.param .u64 .ptr .align 1 _Z12backprop_devPdbS_S_S_S_S_S_dS__param_5,
	.param .u64 .ptr .align 1 _Z12backprop_devPdbS_S_S_S_S_S_dS__param_6,
	.param .u64 .ptr .align 1 _Z12backprop_devPdbS_S_S_S_S_S_dS__param_7,
	.param .f64 _Z12backprop_devPdbS_S_S_S_S_S_dS__param_8,
	.param .u64 .ptr .align 1 _Z12backprop_devPdbS_S_S_S_S_S_dS__param_9
)
{


	ret;

}
	// .globl	_Z18update_weights_devPdfS_S_S_
.visible .entry _Z18update_weights_devPdfS_S_S_(
	.param .u64 .ptr .align 1 _Z18update_weights_devPdfS_S_S__param_0,
	.param .f32 _Z18update_weights_devPdfS_S_S__param_1,
	.param .u64 .ptr .align 1 _Z18update_weights_devPdfS_S_S__param_2,
	.param .u64 .ptr .align 1 _Z18update_weights_devPdfS_S_S__param_3,
	.param .u64 .ptr .align 1 _Z18update_weights_devPdfS_S_S__param_4
)
{


	ret;

}
	// .globl	_Z11forward_devPdS_S_S_bS_
.visible .entry _Z11forward_devPdS_S_S_bS_(
	.param .u64 .ptr .align 1 _Z11forward_devPdS_S_S_bS__param_0,
	.param .u64 .ptr .align 1 _Z11forward_devPdS_S_S_bS__param_1,
	.param .u64 .ptr .align 1 _Z11forward_devPdS_S_S_bS__param_2,
	.param .u64 .ptr .align 1 _Z11forward_devPdS_S_S_bS__param_3,
	.param .u8 _Z11forward_devPdS_S_S_bS__param_4,
	.param .u64 .ptr .align 1 _Z11forward_devPdS_S_S_bS__param_5
)
{


	ret;

}


// ===== COMPILED SASS (sm_100) =====

	.target	sm_100

	.elftype	@"ET_EXEC"


//--------------------- .note.nv.tkinfo           --------------------------
	.section	.note.nv.tkinfo,"",@"SHT_NOTE"
	.sectionflags	@"SHF_NOTE_NV_TKINFO"
	.tkinfo
        /*0018*/ 	.word	0x00000002
        /*0030*/ 	.string	""
        /*0030*/ 	.string	"ptxas"
        /*0030*/ 	.string	"Cuda compilation tools, release 13.0, V13.0.88"
        /*0030*/ 	.string	"Build cuda_13.0.r13.0/compiler.36424714_0"
        /*0030*/ 	.string	"-arch sm_100 -m 64 "



//--------------------- .note.nv.cuinfo           --------------------------
	.section	.note.nv.cuinfo,"",@"SHT_NOTE"
	.sectionflags	@"SHF_NOTE_NV_CUINFO"
        /*0018*/ 	.short	0x0002
        /*001a*/ 	.short	0x0064
        /*001c*/ 	.short	0x0082
	.zero		2


//--------------------- .nv.info                  --------------------------
	.section	.nv.info,"",@"SHT_CUDA_INFO"
	.align	4


	//----- nvinfo : EIATTR_REGCOUNT
	.align		4
        /*0000*/ 	.byte	0x04, 0x2f
        /*0002*/ 	.short	(.L_10 - .L_9)
	.align		4
.L_9:
        /*0004*/ 	.word	index@(_Z12backprop_devPdbS_S_S_S_S_S_dS_)
        /*0008*/ 	.word	0x00000004


	//----- nvinfo : EIATTR_FRAME_SIZE
	.align		4
.L_10:
        /*000c*/ 	.byte	0x04, 0x11
        /*000e*/ 	.short	(.L_12 - .L_11)
	.align		4
.L_11:
        /*0010*/ 	.word	index@(_Z12backprop_devPdbS_S_S_S_S_S_dS_)
        /*0014*/ 	.word	0x00000000


	//----- nvinfo : EIATTR_REGCOUNT
	.align		4
.L_12:
        /*0018*/ 	.byte	0x04, 0x2f
        /*001a*/ 	.short	(.L_14 - .L_13)
	.align		4
.L_13:
        /*001c*/ 	.word	index@(_Z18update_weights_devPdfS_S_S_)
        /*0020*/ 	.word	0x00000004


	//----- nvinfo : EIATTR_FRAME_SIZE
	.align		4
.L_14:
        /*0024*/ 	.byte	0x04, 0x11
        /*0026*/ 	.short	(.L_16 - .L_15)
	.align		4
.L_15:
        /*0028*/ 	.word	index@(_Z18update_weights_devPdfS_S_S_)
        /*002c*/ 	.word	0x00000000


	//----- nvinfo : EIATTR_REGCOUNT
	.align		4
.L_16:
        /*0030*/ 	.byte	0x04, 0x2f
        /*0032*/ 	.short	(.L_18 - .L_17)
	.align		4
.L_17:
        /*0034*/ 	.word	index@(_Z11forward_devPdS_S_S_bS_)
        /*0038*/ 	.word	0x00000004


	//----- nvinfo : EIATTR_FRAME_SIZE
	.align		4
.L_18:
        /*003c*/ 	.byte	0x04, 0x11
        /*003e*/ 	.short	(.L_20 - .L_19)
	.align		4
.L_19:
        /*0040*/ 	.word	index@(_Z11forward_devPdS_S_S_bS_)
        /*0044*/ 	.word	0x00000000


	//----- nvinfo : EIATTR_MIN_STACK_SIZE
	.align		4
.L_20:
        /*0048*/ 	.byte	0x04, 0x12
        /*004a*/ 	.short	(.L_22 - .L_21)
	.align		4
.L_21:
        /*004c*/ 	.word	index@(_Z11forward_devPdS_S_S_bS_)
        /*0050*/ 	.word	0x00000000


	//----- nvinfo : EIATTR_MIN_STACK_SIZE
	.align		4
.L_22:
        /*0054*/ 	.byte	0x04, 0x12
        /*0056*/ 	.short	(.L_24 - .L_23)
	.align		4
.L_23:
        /*0058*/ 	.word	index@(_Z18update_weights_devPdfS_S_S_)
        /*005c*/ 	.word	0x00000000


	//----- nvinfo : EIATTR_MIN_STACK_SIZE
	.align		4
.L_24:
        /*0060*/ 	.byte	0x04, 0x12
        /*0062*/ 	.short	(.L_26 - .L_25)
	.align		4
.L_25:
        /*0064*/ 	.word	index@(_Z12backprop_devPdbS_S_S_S_S_S_dS_)
        /*0068*/ 	.word	0x00000000
.L_26:


//--------------------- .nv.compat                --------------------------
	.section	.nv.compat,"",@"SHT_CUDA_COMPAT_INFO"
	.align	4
        /*0000*/ 	.byte	0x02, 0x09, 0x00, 0x00, 0x02, 0x02, 0x01, 0x00, 0x02, 0x05, 0x05, 0x00, 0x03, 0x07, 0x01, 0x01
        /*0010*/ 	.byte	0x02, 0x03, 0x00, 0x00, 0x02, 0x06, 0x01, 0x00, 0x04, 0x0b, 0x08, 0x00, 0x09, 0x00, 0x00, 0x00
        /*0020*/ 	.byte	0x00, 0x00, 0x00, 0x00


//--------------------- .nv.info._Z11forward_devPdS_S_S_bS_ --------------------------
	.section	.nv.info._Z11forward_devPdS_S_S_bS_,"",@"SHT_CUDA_INFO"
	.sectionflags	@""
	.align	4


	//----- nvinfo : EIATTR_CUDA_API_VERSION
	.align		4
        /*0000*/ 	.byte	0x04, 0x37
        /*0002*/ 	.short	(.L_28 - .L_27)
.L_27:
        /*0004*/ 	.word	0x00000082


	//----- nvinfo : EIATTR_KPARAM_INFO
	.align		4
.L_28:
        /*0008*/ 	.byte	0x04, 0x17
        /*000a*/ 	.short	(.L_30 - .L_29)
.L_29:
        /*000c*/ 	.word	0x00000000
        /*0010*/ 	.short	0x0005
        /*0012*/ 	.short	0x0028
        /*0014*/ 	.byte	0x00, 0xf5, 0x21, 0x00


	//----- nvinfo : EIATTR_KPARAM_INFO
	.align		4
.L_30:
        /*0018*/ 	.byte	0x04, 0x17
        /*001a*/ 	.short	(.L_32 - .L_31)
.L_31:
        /*001c*/ 	.word	0x00000000
        /*0020*/ 	.short	0x0004
        /*0022*/ 	.short	0x0020
        /*0024*/ 	.byte	0x00, 0xf0, 0x05, 0x00


	//----- nvinfo : EIATTR_KPARAM_INFO
	.align		4
.L_32:
        /*0028*/ 	.byte	0x04, 0x17
        /*002a*/ 	.short	(.L_34 - .L_33)
.L_33:
        /*002c*/ 	.word	0x00000000
        /*0030*/ 	.short	0x0003
        /*0032*/ 	.short	0x0018
        /*0034*/ 	.byte	0x00, 0xf5, 0x21, 0x00


	//----- nvinfo : EIATTR_KPARAM_INFO
	.align		4
.L_34:
        /*0038*/ 	.byte	0x04, 0x17
        /*003a*/ 	.short	(.L_36 - .L_35)
.L_35:
        /*003c*/ 	.word	0x00000000
        /*0040*/ 	.short	0x0002
        /*0042*/ 	.short	0x0010
        /*0044*/ 	.byte	0x00, 0xf5, 0x21, 0x00


	//----- nvinfo : EIATTR_KPARAM_INFO
	.align		4
.L_36:
        /*0048*/ 	.byte	0x04, 0x17
        /*004a*/ 	.short	(.L_38 - .L_37)
.L_37:
        /*004c*/ 	.word	0x00000000
        /*0050*/ 	.short	0x0001
        /*0052*/ 	.short	0x0008
        /*0054*/ 	.byte	0x00, 0xf5, 0x21, 0x00


	//----- nvinfo : EIATTR_KPARAM_INFO
	.align		4
.L_38:
        /*0058*/ 	.byte	0x04, 0x17
        /*005a*/ 	.short	(.L_40 - .L_39)
.L_39:
        /*005c*/ 	.word	0x00000000
        /*0060*/ 	.short	0x0000
        /*0062*/ 	.short	0x0000
        /*0064*/ 	.byte	0x00, 0xf5, 0x21, 0x00


	//----- nvinfo : EIATTR_SPARSE_MMA_MASK
	.align		4
.L_40:
        /*0068*/ 	.byte	0x03, 0x50
        /*006a*/ 	.short	0x0000


	//----- nvinfo : EIATTR_MAXREG_COUNT
	.align		4
        /*006c*/ 	.byte	0x03, 0x1b
        /*006e*/ 	.short	0x00ff


	//----- nvinfo : EIATTR_MERCURY_ISA_VERSION
	.align		4
        /*0070*/ 	.byte	0x03, 0x5f
        /*0072*/ 	.short	0x0101


	//----- nvinfo : EIATTR_VRC_CTA_INIT_COUNT
	.align		4
        /*0074*/ 	.byte	0x02, 0x4a
	.zero		1
	.zero		1


	//----- nvinfo : EIATTR_EXIT_INSTR_OFFSETS
	.align		4
        /*0078*/ 	.byte	0x04, 0x1c
        /*007a*/ 	.short	(.L_42 - .L_41)


	//   ....[0]....
.L_41:
        /*007c*/ 	.word	0x00000010


	//----- nvinfo : EIATTR_CBANK_PARAM_SIZE
	.align		4
.L_42:
        /*0080*/ 	.byte	0x03, 0x19
        /*0082*/ 	.short	0x0030


	//----- nvinfo : EIATTR_PARAM_CBANK
	.align		4
        /*0084*/ 	.byte	0x04, 0x0a
        /*0086*/ 	.short	(.L_44 - .L_43)
	.align		4
.L_43:
        /*0088*/ 	.word	index@(.nv.constant0._Z11forward_devPdS_S_S_bS_)
        /*008c*/ 	.short	0x0380
        /*008e*/ 	.short	0x0030


	//----- nvinfo : EIATTR_SW_WAR
	.align		4
.L_44:
        /*0090*/ 	.byte	0x04, 0x36
        /*0092*/ 	.short	(.L_46 - .L_45)
.L_45:
        /*0094*/ 	.word	0x00000008
.L_46:


//--------------------- .nv.info._Z18update_weights_devPdfS_S_S_ --------------------------
	.section	.nv.info._Z18update_weights_devPdfS_S_S_,"",@"SHT_CUDA_INFO"
	.sectionflags	@""
	.align	4


	//----- nvinfo : EIATTR_CUDA_API_VERSION
	.align		4
        /*0000*/ 	.byte	0x04, 0x37
        /*0002*/ 	.short	(.L_48 - .L_47)
.L_47:
        /*0004*/ 	.word	0x00000082


	//----- nvinfo : EIATTR_KPARAM_INFO
	.align		4
.L_48:
        /*0008*/ 	.byte	0x04, 0x17
        /*000a*/ 	.short	(.L_50 - .L_49)
.L_49:
        /*000c*/ 	.word	0x00000000
        /*0010*/ 	.short	0x0004
        /*0012*/ 	.short	0x0020
        /*0014*/ 	.byte	0x00, 0xf5, 0x21, 0x00


	//----- nvinfo : EIATTR_KPARAM_INFO
	.align		4
.L_50:
        /*0018*/ 	.byte	0x04, 0x17
        /*001a*/ 	.short	(.L_52 - .L_51)
.L_51:
        /*001c*/ 	.word	0x00000000
        /*0020*/ 	.short	0x0003
        /*0022*/ 	.short	0x0018
        /*0024*/ 	.byte	0x00, 0xf5, 0x21, 0x00


	//----- nvinfo : EIATTR_KPARAM_INFO
	.align		4
.L_52:
        /*0028*/ 	.byte	0x04, 0x17
        /*002a*/ 	.short	(.L_54 - .L_53)
.L_53:
        /*002c*/ 	.word	0x00000000
        /*0030*/ 	.short	0x0002
        /*0032*/ 	.short	0x0010
        /*0034*/ 	.byte	0x00, 0xf5, 0x21, 0x00


	//----- nvinfo : EIATTR_KPARAM_INFO
	.align		4
.L_54:
        /*0038*/ 	.byte	0x04, 0x17
        /*003a*/ 	.short	(.L_56 - .L_55)
.L_55:
        /*003c*/ 	.word	0x00000000
        /*0040*/ 	.short	0x0001
        /*0042*/ 	.short	0x0008
        /*0044*/ 	.byte	0x00, 0xf0, 0x11, 0x00


	//----- nvinfo : EIATTR_KPARAM_INFO
	.align		4
.L_56:
        /*0048*/ 	.byte	0x04, 0x17
        /*004a*/ 	.short	(.L_58 - .L_57)
.L_57:
        /*004c*/ 	.word	0x00000000
        /*0050*/ 	.short	0x0000
        /*0052*/ 	.short	0x0000
        /*0054*/ 	.byte	0x00, 0xf5, 0x21, 0x00


	//----- nvinfo : EIATTR_SPARSE_MMA_MASK
	.align		4
.L_58:
        /*0058*/ 	.byte	0x03, 0x50
        /*005a*/ 	.short	0x0000


	//----- nvinfo : EIATTR_MAXREG_COUNT
	.align		4
        /*005c*/ 	.byte	0x03, 0x1b
        /*005e*/ 	.short	0x00ff


	//----- nvinfo : EIATTR_MERCURY_ISA_VERSION
	.align		4
        /*0060*/ 	.byte	0x03, 0x5f
        /*0062*/ 	.short	0x0101


	//----- nvinfo : EIATTR_VRC_CTA_INIT_COUNT
	.align		4
        /*0064*/ 	.byte	0x02, 0x4a
	.zero		1
	.zero		1


	//----- nvinfo : EIATTR_EXIT_INSTR_OFFSETS
	.align		4
        /*0068*/ 	.byte	0x04, 0x1c
        /*006a*/ 	.short	(.L_60 - .L_59)


	//   ....[0]....
.L_59:
        /*006c*/ 	.word	0x00000010


	//----- nvinfo : EIATTR_CBANK_PARAM_SIZE
	.align		4
.L_60:
        /*0070*/ 	.byte	0x03, 0x19
        /*0072*/ 	.short	0x0028


	//----- nvinfo : EIATTR_PARAM_CBANK
	.align		4
        /*0074*/ 	.byte	0x04, 0x0a
        /*0076*/ 	.short	(.L_62 - .L_61)
	.align		4
.L_61:
        /*0078*/ 	.word	index@(.nv.constant0._Z18update_weights_devPdfS_S_S_)
        /*007c*/ 	.short	0x0380
        /*007e*/ 	.short	0x0028


	//----- nvinfo : EIATTR_SW_WAR
	.align		4
.L_62:
        /*0080*/ 	.byte	0x04, 0x36
        /*0082*/ 	.short	(.L_64 - .L_63)
.L_63:
        /*0084*/ 	.word	0x00000008
.L_64:


//--------------------- .nv.info._Z12backprop_devPdbS_S_S_S_S_S_dS_ --------------------------
	.section	.nv.info._Z12backprop_devPdbS_S_S_S_S_S_dS_,"",@"SHT_CUDA_INFO"
	.sectionflags	@""
	.align	4


	//----- nvinfo : EIATTR_CUDA_API_VERSION
	.align		4
        /*0000*/ 	.byte	0x04, 0x37
        /*0002*/ 	.short	(.L_66 - .L_65)
.L_65:
        /*0004*/ 	.word	0x00000082


	//----- nvinfo : EIATTR_KPARAM_INFO
	.align		4
.L_66:
        /*0008*/ 	.byte	0x04, 0x17
        /*000a*/ 	.short	(.L_68 - .L_67)
.L_67:
        /*000c*/ 	.word	0x00000000
        /*0010*/ 	.short	0x0009
        /*0012*/ 	.short	0x0048
        /*0014*/ 	.byte	0x00, 0xf5, 0x21, 0x00


	//----- nvinfo : EIATTR_KPARAM_INFO
	.align		4
.L_68:
        /*0018*/ 	.byte	0x04, 0x17
        /*001a*/ 	.short	(.L_70 - .L_69)
.L_69:
        /*001c*/ 	.word	0x00000000
        /*0020*/ 	.short	0x0008
        /*0022*/ 	.short	0x0040
        /*0024*/ 	.byte	0x00, 0xf0, 0x21, 0x00


	//----- nvinfo : EIATTR_KPARAM_INFO
	.align		4
.L_70:
        /*0028*/ 	.byte	0x04, 0x17
        /*002a*/ 	.short	(.L_72 - .L_71)
.L_71:
        /*002c*/ 	.word	0x00000000
        /*0030*/ 	.short	0x0007
        /*0032*/ 	.short	0x0038
        /*0034*/ 	.byte	0x00, 0xf5, 0x21, 0x00


	//----- nvinfo : EIATTR_KPARAM_INFO
	.align		4
.L_72:
        /*0038*/ 	.byte	0x04, 0x17
        /*003a*/ 	.short	(.L_74 - .L_73)
.L_73:
        /*003c*/ 	.word	0x00000000
        /*0040*/ 	.short	0x0006
        /*0042*/ 	.short	0x0030
        /*0044*/ 	.byte	0x00, 0xf5, 0x21, 0x00


	//----- nvinfo : EIATTR_KPARAM_INFO
	.align		4
.L_74:
        /*0048*/ 	.byte	0x04, 0x17
        /*004a*/ 	.short	(.L_76 - .L_75)
.L_75:
        /*004c*/ 	.word	0x00000000
        /*0050*/ 	.short	0x0005
        /*0052*/ 	.short	0x0028
        /*0054*/ 	.byte	0x00, 0xf5, 0x21, 0x00


	//----- nvinfo : EIATTR_KPARAM_INFO
	.align		4
.L_76:
        /*0058*/ 	.byte	0x04, 0x17
        /*005a*/ 	.short	(.L_78 - .L_77)
.L_77:
        /*005c*/ 	.word	0x00000000
        /*0060*/ 	.short	0x0004
        /*0062*/ 	.short	0x0020
        /*0064*/ 	.byte	0x00, 0xf5, 0x21, 0x00


	//----- nvinfo : EIATTR_KPARAM_INFO
	.align		4
.L_78:
        /*0068*/ 	.byte	0x04, 0x17
        /*006a*/ 	.short	(.L_80 - .L_79)
.L_79:
        /*006c*/ 	.word	0x00000000
        /*0070*/ 	.short	0x0003
        /*0072*/ 	.short	0x0018
        /*0074*/ 	.byte	0x00, 0xf5, 0x21, 0x00


	//----- nvinfo : EIATTR_KPARAM_INFO
	.align		4
.L_80:
        /*0078*/ 	.byte	0x04, 0x17
        /*007a*/ 	.short	(.L_82 - .L_81)
.L_81:
        /*007c*/ 	.word	0x00000000
        /*0080*/ 	.short	0x0002
        /*0082*/ 	.short	0x0010
        /*0084*/ 	.byte	0x00, 0xf5, 0x21, 0x00


	//----- nvinfo : EIATTR_KPARAM_INFO
	.align		4
.L_82:
        /*0088*/ 	.byte	0x04, 0x17
        /*008a*/ 	.short	(.L_84 - .L_83)
.L_83:
        /*008c*/ 	.word	0x00000000
        /*0090*/ 	.short	0x0001
        /*0092*/ 	.short	0x0008
        /*0094*/ 	.byte	0x00, 0xf0, 0x05, 0x00


	//----- nvinfo : EIATTR_KPARAM_INFO
	.align		4
.L_84:
        /*0098*/ 	.byte	0x04, 0x17
        /*009a*/ 	.short	(.L_86 - .L_85)
.L_85:
        /*009c*/ 	.word	0x00000000
        /*00a0*/ 	.short	0x0000
        /*00a2*/ 	.short	0x0000
        /*00a4*/ 	.byte	0x00, 0xf5, 0x21, 0x00


	//----- nvinfo : EIATTR_SPARSE_MMA_MASK
	.align		4
.L_86:
        /*00a8*/ 	.byte	0x03, 0x50
        /*00aa*/ 	.short	0x0000


	//----- nvinfo : EIATTR_MAXREG_COUNT
	.align		4
        /*00ac*/ 	.byte	0x03, 0x1b
        /*00ae*/ 	.short	0x00ff


	//----- nvinfo : EIATTR_MERCURY_ISA_VERSION
	.align		4
        /*00b0*/ 	.byte	0x03, 0x5f
        /*00b2*/ 	.short	0x0101


	//----- nvinfo : EIATTR_VRC_CTA_INIT_COUNT
	.align		4
        /*00b4*/ 	.byte	0x02, 0x4a
	.zero		1
	.zero		1


	//----- nvinfo : EIATTR_EXIT_INSTR_OFFSETS
	.align		4
        /*00b8*/ 	.byte	0x04, 0x1c
        /*00ba*/ 	.short	(.L_88 - .L_87)


	//   ....[0]....
.L_87:
        /*00bc*/ 	.word	0x00000010


	//----- nvinfo : EIATTR_CBANK_PARAM_SIZE
	.align		4
.L_88:
        /*00c0*/ 	.byte	0x03, 0x19
        /*00c2*/ 	.short	0x0050


	//----- nvinfo : EIATTR_PARAM_CBANK
	.align		4
        /*00c4*/ 	.byte	0x04, 0x0a
        /*00c6*/ 	.short	(.L_90 - .L_89)
	.align		4
.L_89:
        /*00c8*/ 	.word	index@(.nv.constant0._Z12backprop_devPdbS_S_S_S_S_S_dS_)
        /*00cc*/ 	.short	0x0380
        /*00ce*/ 	.short	0x0050


	//----- nvinfo : EIATTR_SW_WAR
	.align		4
.L_90:
        /*00d0*/ 	.byte	0x04, 0x36
        /*00d2*/ 	.short	(.L_92 - .L_91)
.L_91:
        /*00d4*/ 	.word	0x00000008
.L_92:


//--------------------- .nv.callgraph             --------------------------
	.section	.nv.callgraph,"",@"SHT_CUDA_CALLGRAPH"
	.align	4
	.sectionentsize	8
	.align		4
        /*0000*/ 	.word	0x00000000
	.align		4
        /*0004*/ 	.word	0xffffffff
	.align		4
        /*0008*/ 	.word	0x00000000
	.align		4
        /*000c*/ 	.word	0xfffffffe
	.align		4
        /*0010*/ 	.word	0x00000000
	.align		4
        /*0014*/ 	.word	0xfffffffd
	.align		4
        /*0018*/ 	.word	0x00000000
	.align		4
        /*001c*/ 	.word	0xfffffffc


//--------------------- .nv.constant4             --------------------------
	.section	.nv.constant4,"a",@progbits
	.align	8
	.align		8
.nv.constant4:
        /*0000*/ 	.dword	precalc_xorwow_matrix
	.align		8
        /*0008*/ 	.dword	precalc_xorwow_offset_matrix
	.align		8
        /*0010*/ 	.dword	mrg32k3aM1
	.align		8
        /*0018*/ 	.dword	mrg32k3aM2
	.align		8
        /*0020*/ 	.dword	mrg32k3aM1SubSeq
	.align		8
        /*0028*/ 	.dword	mrg32k3aM2SubSeq
	.align		8
        /*0030*/ 	.dword	mrg32k3aM1Seq
	.align		8
        /*0038*/ 	.dword	mrg32k3aM2Seq


//--------------------- .nv.constant3             --------------------------
	.section	.nv.constant3,"a",@progbits
	.align	8
.nv.constant3:
	.type		__cr_lgamma_table,@object
	.size		__cr_lgamma_table,(.L_8 - __cr_lgamma_table)
__cr_lgamma_table:
        /*0000*/ 	.byte	0x00, 0x00, 0x00, 0x00, 0x00, 0x00, 0x00, 0x00, 0x00, 0x00, 0x00, 0x00, 0x00, 0x00, 0x00, 0x00
        /*0010*/ 	.byte	0xef, 0x39, 0xfa, 0xfe, 0x42, 0x2e, 0xe6, 0x3f, 0x02, 0x20, 0x2a, 0xfa, 0x0b, 0xab, 0xfc, 0x3f
        /*0020*/ 	.byte	0xf9, 0x2c, 0x92, 0x7c, 0xa7, 0x6c, 0x09, 0x40, 0xc9, 0x79, 0x44, 0x3c, 0x64, 0x26, 0x13, 0x40
        /*0030*/ 	.byte	0xca, 0x01, 0xcf, 0x3a, 0x27, 0x51, 0x1a, 0x40, 0x30, 0xcc, 0x2d, 0xf3, 0xe1, 0x0c, 0x21, 0x40
        /*0040*/ 	.byte	0x0d, 0xb7, 0xfc, 0x82, 0x8e, 0x35, 0x25, 0x40
.L_8:


//--------------------- .text._Z11forward_devPdS_S_S_bS_ --------------------------
	.section	.text._Z11forward_devPdS_S_S_bS_,"ax",@progbits
	.align	128
        .global         _Z11forward_devPdS_S_S_bS_
        .type           _Z11forward_devPdS_S_S_bS_,@function
        .size           _Z11forward_devPdS_S_S_bS_,(.L_x_3 - _Z11forward_devPdS_S_S_bS_)
        .other          _Z11forward_devPdS_S_S_bS_,@"STO_CUDA_ENTRY STV_DEFAULT"
_Z11forward_devPdS_S_S_bS_:
.text._Z11forward_devPdS_S_S_bS_:
[----:B------:R-:W-:Y:S01]  /*0000*/  LDC R1, c[0x0][0x37c] ;  /* 0x0000df00ff017b82 */ /* 0x000fe20000000800 */
[----:B------:R-:W-:Y:S05]  /*0010*/  EXIT ;  /* 0x000000000000794d */ /* 0x000fea0003800000 */
.L_x_0:
[----:B------:R-:W-:-:S00]  /*0020*/  BRA `(.L_x_0) ;  /* 0xfffffffc00fc7947 */ /* 0x000fc0000383ffff */
[----:B------:R-:W-:-:S00]  /*0030*/  NOP ;  /* 0x0000000000007918 */ /* 0x000fc00000000000 */
        /* <DEDUP_REMOVED lines=12> */
.L_x_3:


//--------------------- .text._Z18update_weights_devPdfS_S_S_ --------------------------
	.section	.text._Z18update_weights_devPdfS_S_S_,"ax",@progbits
	.align	128
        .global         _Z18update_weights_devPdfS_S_S_
        .type           _Z18update_weights_devPdfS_S_S_,@function
        .size           _Z18update_weights_devPdfS_S_S_,(.L_x_4 - _Z18update_weights_devPdfS_S_S_)
        .other          _Z18update_weights_devPdfS_S_S_,@"STO_CUDA_ENTRY STV_DEFAULT"
_Z18update_weights_devPdfS_S_S_:
.text._Z18update_weights_devPdfS_S_S_:
[----:B------:R-:W-:Y:S01]  /*0000*/  LDC R1, c[0x0][0x37c] ;  /* 0x0000df00ff017b82 */ /* 0x000fe20000000800 */
[----:B------:R-:W-:Y:S05]  /*0010*/  EXIT ;  /* 0x000000000000794d */ /* 0x000fea0003800000 */
.L_x_1:
        /* <DEDUP_REMOVED lines=14> */
.L_x_4:


//--------------------- .text._Z12backprop_devPdbS_S_S_S_S_S_dS_ --------------------------
	.section	.text._Z12backprop_devPdbS_S_S_S_S_S_dS_,"ax",@progbits
	.align	128
        .global         _Z12backprop_devPdbS_S_S_S_S_S_dS_
        .type           _Z12backprop_devPdbS_S_S_S_S_S_dS_,@function
        .size           _Z12backprop_devPdbS_S_S_S_S_S_dS_,(.L_x_5 - _Z12backprop_devPdbS_S_S_S_S_S_dS_)
        .other          _Z12backprop_devPdbS_S_S_S_S_S_dS_,@"STO_CUDA_ENTRY STV_DEFAULT"
_Z12backprop_devPdbS_S_S_S_S_S_dS_:
.text._Z12backprop_devPdbS_S_S_S_S_S_dS_:
[----:B------:R-:W-:Y:S01]  /*0000*/  LDC R1, c[0x0][0x37c] ;  /* 0x0000df00ff017b82 */ /* 0x000fe20000000800 */
[----:B------:R-:W-:Y:S05]  /*0010*/  EXIT ;  /* 0x000000000000794d */ /* 0x000fea0003800000 */
.L_x_2:
        /* <DEDUP_REMOVED lines=14> */
.L_x_5:


//--------------------- .nv.global.init           --------------------------
	.section	.nv.global.init,"aw",@progbits
	.align	4
.nv.global.init:
	.type		mrg32k3aM1SubSeq,@object
	.size		mrg32k3aM1SubSeq,(mrg32k3aM2SubSeq - mrg32k3aM1SubSeq)
mrg32k3aM1SubSeq:
        /*0000*/ 	.byte	0x0b, 0xcc, 0xee, 0x04, 0x73, 0x29, 0x8b, 0x6f, 0xf6, 0x53, 0x03, 0xf6, 0x23, 0xf6, 0xea, 0xda
        /* <DEDUP_REMOVED lines=125> */
	.type		mrg32k3aM2SubSeq,@object
	.size		mrg32k3aM2SubSeq,(mrg32k3aM1 - mrg32k3aM2SubSeq)
mrg32k3aM2SubSeq:
        /* <DEDUP_REMOVED lines=126> */
	.type		mrg32k3aM1,@object
	.size		mrg32k3aM1,(mrg32k3aM1Seq - mrg32k3aM1)
mrg32k3aM1:
        /* <DEDUP_REMOVED lines=144> */
	.type		mrg32k3aM1Seq,@object
	.size		mrg32k3aM1Seq,(mrg32k3aM2 - mrg32k3aM1Seq)
mrg32k3aM1Seq:
        /* <DEDUP_REMOVED lines=144> */
	.type		mrg32k3aM2,@object
	.size		mrg32k3aM2,(mrg32k3aM2Seq - mrg32k3aM2)
mrg32k3aM2:
        /* <DEDUP_REMOVED lines=144> */
	.type		mrg32k3aM2Seq,@object
	.size		mrg32k3aM2Seq,(precalc_xorwow_matrix - mrg32k3aM2Seq)
mrg32k3aM2Seq:
        /* <DEDUP_REMOVED lines=144> */
	.type		precalc_xorwow_matrix,@object
	.size		precalc_xorwow_matrix,(precalc_xorwow_offset_matrix - precalc_xorwow_matrix)
precalc_xorwow_matrix:
        /* <DEDUP_REMOVED lines=6400> */
	.type		precalc_xorwow_offset_matrix,@object
	.size		precalc_xorwow_offset_matrix,(.L_1 - precalc_xorwow_offset_matrix)
precalc_xorwow_offset_matrix:
        /* <DEDUP_REMOVED lines=6400> */
.L_1:


//--------------------- .nv.shared.reserved.0     --------------------------
	.section	.nv.shared.reserved.0,"aw",@nobits
	.weak		__nv_reservedSMEM_offset_0_alias
	.size		__nv_reservedSMEM_offset_0_alias, 0, 64
	.other		__nv_reservedSMEM_offset_0_alias,@"STO_CUDA_RESERVED_SHARED STV_DEFAULT"
__nv_reservedSMEM_offset_0_alias:
	.zero		0
	.zero		64


//--------------------- .nv.constant0._Z11forward_devPdS_S_S_bS_ --------------------------
	.section	.nv.constant0._Z11forward_devPdS_S_S_bS_,"a",@progbits
	.sectionflags	@""
	.align	4
.nv.constant0._Z11forward_devPdS_S_S_bS_:
	.zero		944


//--------------------- .nv.constant0._Z18update_weights_devPdfS_S_S_ --------------------------
	.section	.nv.constant0._Z18update_weights_devPdfS_S_S_,"a",@progbits
	.sectionflags	@""
	.align	4
.nv.constant0._Z18update_weights_devPdfS_S_S_:
	.zero		936


//--------------------- .nv.constant0._Z12backprop_devPdbS_S_S_S_S_S_dS_ --------------------------
	.section	.nv.constant0._Z12backprop_devPdbS_S_S_S_S_S_dS_,"a",@progbits
	.sectionflags	@""
	.align	4
.nv.constant0._Z12backprop_devPdbS_S_S_S_S_S_dS_:
	.zero		976


//--------------------- SYMBOLS --------------------------

	.type		.nv.reservedSmem.offset0,@object
	.size		.nv.reservedSmem.offset0,0x4
